	.headerflags	@"EF_CUDA_TEXMODE_UNIFIED EF_CUDA_64BIT_ADDRESS EF_CUDA_ACCELERATORS EF_CUDA_SM90 EF_CUDA_VIRTUAL_SM(EF_CUDA_SM90)"
	.elftype	@"ET_EXEC"


//--------------------- .nv.info                  --------------------------
	.section	.nv.info,"",@"SHT_CUDA_INFO"
	.align	4


	//----- nvinfo : EIATTR_REGCOUNT
	.align		4
        /*0000*/ 	.byte	0x04, 0x2f
        /*0002*/ 	.short	(.L_3 - .L_2)
	.align		4
.L_2:
        /*0004*/ 	.word	index@(triton_poi_fused__native_batch_norm_legit_no_training_add_convolution_90)
        /*0008*/ 	.word	0x00000020


	//----- nvinfo : EIATTR_MIN_STACK_SIZE
	.align		4
.L_3:
        /*000c*/ 	.byte	0x04, 0x12
        /*000e*/ 	.short	(.L_5 - .L_4)
	.align		4
.L_4:
        /*0010*/ 	.word	index@(triton_poi_fused__native_batch_norm_legit_no_training_add_convolution_90)
        /*0014*/ 	.word	0x00000000


	//----- nvinfo : EIATTR_FRAME_SIZE
	.align		4
.L_5:
        /*0018*/ 	.byte	0x04, 0x11
        /*001a*/ 	.short	(.L_7 - .L_6)
	.align		4
.L_6:
        /*001c*/ 	.word	index@(triton_poi_fused__native_batch_norm_legit_no_training_add_convolution_90)
        /*0020*/ 	.word	0x00000000


	//----- nvinfo : EIATTR_MIN_STACK_SIZE
	.align		4
.L_7:
        /*0024*/ 	.byte	0x04, 0x12
        /*0026*/ 	.short	(.L_9 - .L_8)
	.align		4
.L_8:
        /*0028*/ 	.word	index@(triton_poi_fused__native_batch_norm_legit_no_training_add_convolution_90)
        /*002c*/ 	.word	0x00000000
.L_9:


//--------------------- .nv.info.triton_poi_fused__native_batch_norm_legit_no_training_add_convolution_90 --------------------------
	.section	.nv.info.triton_poi_fused__native_batch_norm_legit_no_training_add_convolution_90,"",@"SHT_CUDA_INFO"
	.sectionflags	@""
	.align	4


	//----- nvinfo : EIATTR_CUDA_API_VERSION
	.align		4
        /*0000*/ 	.byte	0x04, 0x37
        /*0002*/ 	.short	(.L_11 - .L_10)
.L_10:
        /*0004*/ 	.word	0x0000007c


	//----- nvinfo : EIATTR_KPARAM_INFO
	.align		4
.L_11:
        /*0008*/ 	.byte	0x04, 0x17
        /*000a*/ 	.short	(.L_13 - .L_12)
.L_12:
        /*000c*/ 	.word	0x00000000
        /*0010*/ 	.short	0x000d
        /*0012*/ 	.short	0x0068
        /*0014*/ 	.byte	0x00, 0xf0, 0x11, 0x00


	//----- nvinfo : EIATTR_KPARAM_INFO
	.align		4
.L_13:
        /*0018*/ 	.byte	0x04, 0x17
        /*001a*/ 	.short	(.L_15 - .L_14)
.L_14:
        /*001c*/ 	.word	0x00000000
        /*0020*/ 	.short	0x000c
        /*0022*/ 	.short	0x0060
        /*0024*/ 	.byte	0x00, 0xf4, 0x21, 0x00


	//----- nvinfo : EIATTR_KPARAM_INFO
	.align		4
.L_15:
        /*0028*/ 	.byte	0x04, 0x17
        /*002a*/ 	.short	(.L_17 - .L_16)
.L_16:
        /*002c*/ 	.word	0x00000000
        /*0030*/ 	.short	0x000b
        /*0032*/ 	.short	0x0058
        /*0034*/ 	.byte	0x00, 0xf4, 0x21, 0x00


	//----- nvinfo : EIATTR_KPARAM_INFO
	.align		4
.L_17:
        /*0038*/ 	.byte	0x04, 0x17
        /*003a*/ 	.short	(.L_19 - .L_18)
.L_18:
        /*003c*/ 	.word	0x00000000
        /*0040*/ 	.short	0x000a
        /*0042*/ 	.short	0x0050
        /*0044*/ 	.byte	0x00, 0xf4, 0x21, 0x00


	//----- nvinfo : EIATTR_KPARAM_INFO
	.align		4
.L_19:
        /*0048*/ 	.byte	0x04, 0x17
        /*004a*/ 	.short	(.L_21 - .L_20)
.L_20:
        /*004c*/ 	.word	0x00000000
        /*0050*/ 	.short	0x0009
        /*0052*/ 	.short	0x0048
        /*0054*/ 	.byte	0x00, 0xf4, 0x21, 0x00


	//----- nvinfo : EIATTR_KPARAM_INFO
	.align		4
.L_21:
        /*0058*/ 	.byte	0x04, 0x17
        /*005a*/ 	.short	(.L_23 - .L_22)
.L_22:
        /*005c*/ 	.word	0x00000000
        /*0060*/ 	.short	0x0008
        /*0062*/ 	.short	0x0040
        /*0064*/ 	.byte	0x00, 0xf4, 0x21, 0x00


	//----- nvinfo : EIATTR_KPARAM_INFO
	.align		4
.L_23:
        /*0068*/ 	.byte	0x04, 0x17
        /*006a*/ 	.short	(.L_25 - .L_24)
.L_24:
        /*006c*/ 	.word	0x00000000
        /*0070*/ 	.short	0x0007
        /*0072*/ 	.short	0x0038
        /*0074*/ 	.byte	0x00, 0xf4, 0x21, 0x00


	//----- nvinfo : EIATTR_KPARAM_INFO
	.align		4
.L_25:
        /*0078*/ 	.byte	0x04, 0x17
        /*007a*/ 	.short	(.L_27 - .L_26)
.L_26:
        /*007c*/ 	.word	0x00000000
        /*0080*/ 	.short	0x0006
        /*0082*/ 	.short	0x0030
        /*0084*/ 	.byte	0x00, 0xf4, 0x21, 0x00


	//----- nvinfo : EIATTR_KPARAM_INFO
	.align		4
.L_27:
        /*0088*/ 	.byte	0x04, 0x17
        /*008a*/ 	.short	(.L_29 - .L_28)
.L_28:
        /*008c*/ 	.word	0x00000000
        /*0090*/ 	.short	0x0005
        /*0092*/ 	.short	0x0028
        /*0094*/ 	.byte	0x00, 0xf4, 0x21, 0x00


	//----- nvinfo : EIATTR_KPARAM_INFO
	.align		4
.L_29:
        /*0098*/ 	.byte	0x04, 0x17
        /*009a*/ 	.short	(.L_31 - .L_30)
.L_30:
        /*009c*/ 	.word	0x00000000
        /*00a0*/ 	.short	0x0004
        /*00a2*/ 	.short	0x0020
        /*00a4*/ 	.byte	0x00, 0xf4, 0x21, 0x00


	//----- nvinfo : EIATTR_KPARAM_INFO
	.align		4
.L_31:
        /*00a8*/ 	.byte	0x04, 0x17
        /*00aa*/ 	.short	(.L_33 - .L_32)
.L_32:
        /*00ac*/ 	.word	0x00000000
        /*00b0*/ 	.short	0x0003
        /*00b2*/ 	.short	0x0018
        /*00b4*/ 	.byte	0x00, 0xf4, 0x21, 0x00


	//----- nvinfo : EIATTR_KPARAM_INFO
	.align		4
.L_33:
        /*00b8*/ 	.byte	0x04, 0x17
        /*00ba*/ 	.short	(.L_35 - .L_34)
.L_34:
        /*00bc*/ 	.word	0x00000000
        /*00c0*/ 	.short	0x0002
        /*00c2*/ 	.short	0x0010
        /*00c4*/ 	.byte	0x00, 0xf4, 0x21, 0x00


	//----- nvinfo : EIATTR_KPARAM_INFO
	.align		4
.L_35:
        /*00c8*/ 	.byte	0x04, 0x17
        /*00ca*/ 	.short	(.L_37 - .L_36)
.L_36:
        /*00cc*/ 	.word	0x00000000
        /*00d0*/ 	.short	0x0001
        /*00d2*/ 	.short	0x0008
        /*00d4*/ 	.byte	0x00, 0xf4, 0x21, 0x00


	//----- nvinfo : EIATTR_KPARAM_INFO
	.align		4
.L_37:
        /*00d8*/ 	.byte	0x04, 0x17
        /*00da*/ 	.short	(.L_39 - .L_38)
.L_38:
        /*00dc*/ 	.word	0x00000000
        /*00e0*/ 	.short	0x0000
        /*00e2*/ 	.short	0x0000
        /*00e4*/ 	.byte	0x00, 0xf4, 0x21, 0x00


	//----- nvinfo : EIATTR_SPARSE_MMA_MASK
	.align		4
.L_39:
        /*00e8*/ 	.byte	0x03, 0x50
        /*00ea*/ 	.short	0x0000


	//----- nvinfo : EIATTR_MAXREG_COUNT
	.align		4
        /*00ec*/ 	.byte	0x03, 0x1b
        /*00ee*/ 	.short	0x00ff


	//----- nvinfo : EIATTR_EXIT_INSTR_OFFSETS
	.align		4
        /*00f0*/ 	.byte	0x04, 0x1c
        /*00f2*/ 	.short	(.L_41 - .L_40)


	//   ....[0]....
.L_40:
        /*00f4*/ 	.word	0x000007b0


	//   ....[1]....
        /*00f8*/ 	.word	0x000007d0


	//----- nvinfo : EIATTR_REQNTID
	.align		4
.L_41:
        /*00fc*/ 	.byte	0x04, 0x10
        /*00fe*/ 	.short	(.L_43 - .L_42)
.L_42:
        /*0100*/ 	.word	0x00000080
        /*0104*/ 	.word	0x00000001
        /*0108*/ 	.word	0x00000001


	//----- nvinfo : EIATTR_CBANK_PARAM_SIZE
	.align		4
.L_43:
        /*010c*/ 	.byte	0x03, 0x19
        /*010e*/ 	.short	0x006c


	//----- nvinfo : EIATTR_PARAM_CBANK
	.align		4
        /*0110*/ 	.byte	0x04, 0x0a
        /*0112*/ 	.short	(.L_45 - .L_44)
	.align		4
.L_44:
        /*0114*/ 	.word	index@(.nv.constant0.triton_poi_fused__native_batch_norm_legit_no_training_add_convolution_90)
        /*0118*/ 	.short	0x0210
        /*011a*/ 	.short	0x006c


	//----- nvinfo : EIATTR_SW_WAR
	.align		4
.L_45:
        /*011c*/ 	.byte	0x04, 0x36
        /*011e*/ 	.short	(.L_47 - .L_46)
.L_46:
        /*0120*/ 	.word	0x00000008
.L_47:


//--------------------- .nv.callgraph             --------------------------
	.section	.nv.callgraph,"",@"SHT_CUDA_CALLGRAPH"
	.align	4
	.sectionentsize	8
	.align		4
        /*0000*/ 	.word	0x00000000
	.align		4
        /*0004*/ 	.word	0xffffffff
	.align		4
        /*0008*/ 	.word	0x00000000
	.align		4
        /*000c*/ 	.word	0xfffffffe
	.align		4
        /*0010*/ 	.word	0x00000000
	.align		4
        /*0014*/ 	.word	0xfffffffd
	.align		4
        /*0018*/ 	.word	0x00000000
	.align		4
        /*001c*/ 	.word	0xfffffffc


//--------------------- .nv.constant4             --------------------------
	.section	.nv.constant4,"a",@progbits
	.align	8
	.align		8
.nv.constant4:
        /*0000*/ 	.dword	_$_str
	.align		8
        /*0008*/ 	.dword	_$_str_$_2


//--------------------- .text.triton_poi_fused__native_batch_norm_legit_no_training_add_convolution_90 --------------------------
	.section	.text.triton_poi_fused__native_batch_norm_legit_no_training_add_convolution_90,"ax",@progbits
	.align	128
        .global         triton_poi_fused__native_batch_norm_legit_no_training_add_convolution_90
        .type           triton_poi_fused__native_batch_norm_legit_no_training_add_convolution_90,@function
        .size           triton_poi_fused__native_batch_norm_legit_no_training_add_convolution_90,(.L_x_1 - triton_poi_fused__native_batch_norm_legit_no_training_add_convolution_90)
        .other          triton_poi_fused__native_batch_norm_legit_no_training_add_convolution_90,@"STO_CUDA_ENTRY STV_DEFAULT"
triton_poi_fused__native_batch_norm_legit_no_training_add_convolution_90:
.text.triton_poi_fused__native_batch_norm_legit_no_training_add_convolution_90:
[----:B------:R-:W0:Y:S01]  /*0000*/  LDC R1, c[0x0][0x28] ;  /* 0x00000a00ff017b82 */ /* 0x000e220000000800 */
[----:B------:R-:W1:Y:S07]  /*0010*/  S2R R0, SR_TID.X ;  /* 0x0000000000007919 */ /* 0x000e6e0000002100 */
[----:B------:R-:W2:Y:S01]  /*0020*/  LDC.64 R4, c[0x0][0x238] ;  /* 0x00008e00ff047b82 */ /* 0x000ea20000000a00 */
[----:B------:R-:W-:Y:S01]  /*0030*/  CS2R R16, SRZ ;  /* 0x0000000000107805 */ /* 0x000fe2000001ff00 */
[----:B------:R-:W-:Y:S01]  /*0040*/  ULDC.64 UR4, c[0x0][0x208] ;  /* 0x0000820000047ab9 */ /* 0x000fe20000000a00 */
[----:B------:R-:W3:Y:S05]  /*0050*/  S2R R3, SR_CTAID.X ;  /* 0x0000000000037919 */ /* 0x000eea0000002500 */
[----:B------:R-:W4:Y:S08]  /*0060*/  LDC.64 R28, c[0x0][0x258] ;  /* 0x00009600ff1c7b82 */ /* 0x000f300000000a00 */
[----:B------:R-:W5:Y:S08]  /*0070*/  LDC.64 R24, c[0x0][0x220] ;  /* 0x00008800ff187b82 */ /* 0x000f700000000a00 */
[----:B------:R-:W5:Y:S01]  /*0080*/  LDC.64 R10, c[0x0][0x210] ;  /* 0x00008400ff0a7b82 */ /* 0x000f620000000a00 */
[----:B-1----:R-:W-:-:S07]  /*0090*/  SHF.L.U32 R0, R0, 0x1, RZ ;  /* 0x0000000100007819 */ /* 0x002fce00000006ff */
[----:B------:R-:W1:Y:S01]  /*00a0*/  LDC.64 R12, c[0x0][0x230] ;  /* 0x00008c00ff0c7b82 */ /* 0x000e620000000a00 */
[----:B------:R-:W-:-:S04]  /*00b0*/  LOP3.LUT R0, R0, 0xfe, RZ, 0xc0, !PT ;  /* 0x000000fe00007812 */ /* 0x000fc800078ec0ff */
[----:B---3--:R-:W-:-:S03]  /*00c0*/  LEA R0, R3, R0, 0x8 ;  /* 0x0000000003007211 */ /* 0x008fc600078e40ff */
[----:B------:R-:W3:Y:S01]  /*00d0*/  LDC.64 R22, c[0x0][0x240] ;  /* 0x00009000ff167b82 */ /* 0x000ee20000000a00 */
[C---:B------:R-:W-:Y:S01]  /*00e0*/  ISETP.GE.AND P0, PT, R0.reuse, 0x7a00, PT ;  /* 0x00007a000000780c */ /* 0x040fe20003f06270 */
[----:B------:R-:W-:-:S06]  /*00f0*/  IMAD.HI R2, R0, 0x4325c53f, RZ ;  /* 0x4325c53f00027827 */ /* 0x000fcc00078e02ff */
[----:B------:R-:W3:Y:S01]  /*0100*/  LDC.64 R18, c[0x0][0x248] ;  /* 0x00009200ff127b82 */ /* 0x000ee20000000a00 */
[----:B------:R-:W-:-:S04]  /*0110*/  SHF.R.U32.HI R3, RZ, 0x1f, R2 ;  /* 0x0000001fff037819 */ /* 0x000fc80000011602 */
[----:B------:R-:W-:-:S05]  /*0120*/  LEA.HI.SX32 R3, R2, R3, 0x1b ;  /* 0x0000000302037211 */ /* 0x000fca00078fdaff */
[----:B------:R-:W-:-:S04]  /*0130*/  IMAD R2, R3, -0x7a, R0 ;  /* 0xffffff8603027824 */ /* 0x000fc800078e0200 */
[----:B--2---:R-:W-:-:S05]  /*0140*/  IMAD.WIDE R4, R2, 0x4, R4 ;  /* 0x0000000402047825 */ /* 0x004fca00078e0204 */
[----:B------:R2:W3:Y:S01]  /*0150*/  @!P0 LDG.E.EL.64 R16, desc[UR4][R4.64] ;  /* 0x0000000404108981 */ /* 0x0004e2000c2e1b00 */
[----:B------:R-:W-:Y:S01]  /*0160*/  CS2R R14, SRZ ;  /* 0x00000000000e7805 */ /* 0x000fe2000001ff00 */
[C---:B----4-:R-:W-:Y:S01]  /*0170*/  IMAD.WIDE R28, R2.reuse, 0x4, R28 ;  /* 0x00000004021c7825 */ /* 0x050fe200078e021c */
[----:B------:R-:W-:Y:S02]  /*0180*/  CS2R R6, SRZ ;  /* 0x0000000000067805 */ /* 0x000fe4000001ff00 */
[----:B------:R-:W-:Y:S01]  /*0190*/  CS2R R8, SRZ ;  /* 0x0000000000087805 */ /* 0x000fe2000001ff00 */
[----:B-----5:R-:W-:Y:S01]  /*01a0*/  IMAD.WIDE R24, R2, 0x4, R24 ;  /* 0x0000000402187825 */ /* 0x020fe200078e0218 */
[----:B------:R4:W5:Y:S03]  /*01b0*/  @!P0 LDG.E.EL.64 R14, desc[UR4][R28.64] ;  /* 0x000000041c0e8981 */ /* 0x000966000c2e1b00 */
[----:B0-2---:R-:W-:Y:S01]  /*01c0*/  IMAD.WIDE R4, R0, 0x4, R10 ;  /* 0x0000000400047825 */ /* 0x005fe200078e020a */
[----:B------:R0:W2:Y:S01]  /*01d0*/  @!P0 LDG.E.EL.64 R6, desc[UR4][R24.64] ;  /* 0x0000000418068981 */ /* 0x0000a2000c2e1b00 */
[----:B------:R-:W-:-:S02]  /*01e0*/  CS2R R10, SRZ ;  /* 0x00000000000a7805 */ /* 0x000fc4000001ff00 */
[C---:B-1----:R-:W-:Y:S01]  /*01f0*/  IMAD.WIDE R26, R2.reuse, 0x4, R12 ;  /* 0x00000004021a7825 */ /* 0x042fe200078e020c */
[----:B------:R-:W2:Y:S04]  /*0200*/  @!P0 LDG.E.64 R8, desc[UR4][R4.64] ;  /* 0x0000000404088981 */ /* 0x000ea8000c1e1b00 */
[----:B------:R1:W2:Y:S01]  /*0210*/  @!P0 LDG.E.EL.64 R10, desc[UR4][R26.64] ;  /* 0x000000041a0a8981 */ /* 0x0002a2000c2e1b00 */
[----:B------:R-:W-:Y:S02]  /*0220*/  CS2R R20, SRZ ;  /* 0x0000000000147805 */ /* 0x000fe4000001ff00 */
[----:B------:R-:W-:Y:S01]  /*0230*/  CS2R R12, SRZ ;  /* 0x00000000000c7805 */ /* 0x000fe2000001ff00 */
[----:B---3--:R-:W-:-:S04]  /*0240*/  IMAD.WIDE R22, R2, 0x4, R22 ;  /* 0x0000000402167825 */ /* 0x008fc800078e0216 */
[C---:B----4-:R-:W-:Y:S01]  /*0250*/  IMAD.WIDE R28, R2.reuse, 0x4, R18 ;  /* 0x00000004021c7825 */ /* 0x050fe200078e0212 */
[----:B------:R-:W3:Y:S01]  /*0260*/  @!P0 LDG.E.EL.64 R20, desc[UR4][R22.64] ;  /* 0x0000000416148981 */ /* 0x000ee2000c2e1b00 */
[----:B0-----:R-:W-:Y:S01]  /*0270*/  HFMA2.MMA R24, -RZ, RZ, 1.625, 0 ;  /* 0x3e800000ff187435 */ /* 0x001fe200000001ff */
[----:B------:R-:W0:Y:S02]  /*0280*/  LDC.64 R18, c[0x0][0x228] ;  /* 0x00008a00ff127b82 */ /* 0x000e240000000a00 */
[----:B------:R5:W3:Y:S06]  /*0290*/  @!P0 LDG.E.EL.64 R12, desc[UR4][R28.64] ;  /* 0x000000041c0c8981 */ /* 0x000aec000c2e1b00 */
[----:B-1----:R-:W1:Y:S02]  /*02a0*/  LDC.64 R26, c[0x0][0x250] ;  /* 0x00009400ff1a7b82 */ /* 0x002e640000000a00 */
[----:B-1----:R-:W-:-:S04]  /*02b0*/  IMAD.WIDE R26, R2, 0x4, R26 ;  /* 0x00000004021a7825 */ /* 0x002fc800078e021a */
[----:B------:R-:W-:Y:S01]  /*02c0*/  FADD R16, R16, 9.9999997473787516356e-06 ;  /* 0x3727c5ac10107421 */ /* 0x000fe20000000000 */
[----:B------:R-:W-:-:S03]  /*02d0*/  FADD R17, R17, 9.9999997473787516356e-06 ;  /* 0x3727c5ac11117421 */ /* 0x000fc60000000000 */
[----:B------:R-:W1:Y:S01]  /*02e0*/  MUFU.SQRT R3, R16 ;  /* 0x0000001000037308 */ /* 0x000e620000002000 */
[----:B-----5:R-:W-:Y:S01]  /*02f0*/  FADD R29, R15, 9.9999997473787516356e-06 ;  /* 0x3727c5ac0f1d7421 */ /* 0x020fe20000000000 */
[----:B------:R-:W-:Y:S01]  /*0300*/  FADD R25, R14, 9.9999997473787516356e-06 ;  /* 0x3727c5ac0e197421 */ /* 0x000fe20000000000 */
[----:B0-----:R-:W-:-:S05]  /*0310*/  IMAD.WIDE R14, R2, 0x4, R18 ;  /* 0x00000004020e7825 */ /* 0x001fca00078e0212 */
[----:B------:R0:W4:Y:S01]  /*0320*/  MUFU.SQRT R28, R17 ;  /* 0x00000011001c7308 */ /* 0x0001220000002000 */
[----:B--2---:R-:W-:Y:S01]  /*0330*/  FADD R8, R6, R8 ;  /* 0x0000000806087221 */ /* 0x004fe20000000000 */
[----:B-1----:R-:W-:-:S06]  /*0340*/  FSETP.GT.AND P1, PT, R3, 8.50705917302346158658e+37, PT ;  /* 0x7e8000000300780b */ /* 0x002fcc0003f24000 */
[----:B------:R-:W-:Y:S01]  /*0350*/  MUFU.SQRT R29, R29 ;  /* 0x0000001d001d7308 */ /* 0x000fe20000002000 */
[C---:B------:R-:W-:Y:S02]  /*0360*/  FSETP.GEU.AND P2, PT, R3.reuse, 1.175494350822287508e-38, PT ;  /* 0x008000000300780b */ /* 0x040fe40003f4e000 */
[----:B0-----:R-:W-:Y:S02]  /*0370*/  CS2R R16, SRZ ;  /* 0x0000000000107805 */ /* 0x001fe4000001ff00 */
[----:B------:R-:W-:Y:S02]  /*0380*/  FSEL R22, R24, 1, P1 ;  /* 0x3f80000018167808 */ /* 0x000fe40000800000 */
[C---:B----4-:R-:W-:Y:S01]  /*0390*/  FSETP.GEU.AND P4, PT, R28.reuse, 1.175494350822287508e-38, PT ;  /* 0x008000001c00780b */ /* 0x050fe20003f8e000 */
[----:B------:R-:W-:Y:S01]  /*03a0*/  MUFU.SQRT R25, R25 ;  /* 0x0000001900197308 */ /* 0x000fe20000002000 */
[----:B------:R0:W2:Y:S01]  /*03b0*/  @!P0 LDG.E.EL.64 R16, desc[UR4][R14.64] ;  /* 0x000000040e108981 */ /* 0x0000a2000c2e1b00 */
[----:B------:R-:W-:Y:S01]  /*03c0*/  @P1 FMUL R3, R3, 0.25 ;  /* 0x3e80000003031820 */ /* 0x000fe20000400000 */
[----:B------:R-:W-:-:S03]  /*03d0*/  FSETP.GT.AND P1, PT, R28, 8.50705917302346158658e+37, PT ;  /* 0x7e8000001c00780b */ /* 0x000fc60003f24000 */
[----:B------:R-:W-:Y:S01]  /*03e0*/  @!P2 FMUL R22, R22, 16777216 ;  /* 0x4b8000001616a820 */ /* 0x000fe20000400000 */
[----:B------:R-:W-:-:S06]  /*03f0*/  @!P2 FMUL R3, R3, 16777216 ;  /* 0x4b8000000303a820 */ /* 0x000fcc0000400000 */
[----:B------:R-:W1:Y:S02]  /*0400*/  MUFU.RCP R3, R3 ;  /* 0x0000000300037308 */ /* 0x000e640000001000 */
[----:B-1----:R-:W-:Y:S01]  /*0410*/  FMUL R6, R3, R22 ;  /* 0x0000001603067220 */ /* 0x002fe20000400000 */
[C---:B------:R-:W-:Y:S01]  /*0420*/  FSETP.GT.AND P3, PT, R29.reuse, 8.50705917302346158658e+37, PT ;  /* 0x7e8000001d00780b */ /* 0x040fe20003f64000 */
[----:B------:R-:W1:Y:S01]  /*0430*/  LDC.64 R22, c[0x0][0x260] ;  /* 0x00009800ff167b82 */ /* 0x000e620000000a00 */
[----:B------:R-:W-:Y:S01]  /*0440*/  @P1 FMUL R28, R28, 0.25 ;  /* 0x3e8000001c1c1820 */ /* 0x000fe20000400000 */
[----:B------:R-:W-:Y:S01]  /*0450*/  FSETP.GEU.AND P6, PT, R29, 1.175494350822287508e-38, PT ;  /* 0x008000001d00780b */ /* 0x000fe20003fce000 */
[----:B------:R-:W-:Y:S01]  /*0460*/  FADD R3, R8, -R10 ;  /* 0x8000000a08037221 */ /* 0x000fe20000000000 */
[----:B0-----:R-:W-:Y:S01]  /*0470*/  CS2R R14, SRZ ;  /* 0x00000000000e7805 */ /* 0x001fe2000001ff00 */
[----:B------:R-:W-:Y:S02]  /*0480*/  @!P4 FMUL R28, R28, 16777216 ;  /* 0x4b8000001c1cc820 */ /* 0x000fe40000400000 */
[----:B------:R-:W-:-:S02]  /*0490*/  FMUL R3, R6, R3 ;  /* 0x0000000306037220 */ /* 0x000fc40000400000 */
[----:B------:R-:W0:Y:S01]  /*04a0*/  MUFU.RCP R6, R28 ;  /* 0x0000001c00067308 */ /* 0x000e220000001000 */
[----:B------:R-:W-:Y:S01]  /*04b0*/  FSETP.GT.AND P2, PT, R25, 8.50705917302346158658e+37, PT ;  /* 0x7e8000001900780b */ /* 0x000fe20003f44000 */
[----:B---3--:R-:W-:Y:S01]  /*04c0*/  FFMA R3, R3, R20, R12 ;  /* 0x0000001403037223 */ /* 0x008fe2000000000c */
[----:B------:R-:W-:Y:S01]  /*04d0*/  @P3 FMUL R29, R29, 0.25 ;  /* 0x3e8000001d1d3820 */ /* 0x000fe20000400000 */
[----:B------:R-:W-:Y:S02]  /*04e0*/  FSEL R20, R24, 1, P1 ;  /* 0x3f80000018147808 */ /* 0x000fe40000800000 */
[----:B------:R-:W-:Y:S01]  /*04f0*/  CS2R R18, SRZ ;  /* 0x0000000000127805 */ /* 0x000fe2000001ff00 */
[----:B-1----:R-:W-:-:S04]  /*0500*/  IMAD.WIDE R22, R2, 0x4, R22 ;  /* 0x0000000402167825 */ /* 0x002fc800078e0216 */
[----:B------:R-:W-:Y:S01]  /*0510*/  @!P6 FMUL R29, R29, 16777216 ;  /* 0x4b8000001d1de820 */ /* 0x000fe20000400000 */
[C---:B------:R-:W-:Y:S01]  /*0520*/  FSETP.GEU.AND P5, PT, R25.reuse, 1.175494350822287508e-38, PT ;  /* 0x008000001900780b */ /* 0x040fe20003fae000 */
[----:B------:R-:W-:Y:S01]  /*0530*/  @!P4 FMUL R20, R20, 16777216 ;  /* 0x4b8000001414c820 */ /* 0x000fe20000400000 */
[----:B------:R1:W3:Y:S04]  /*0540*/  @!P0 LDG.E.EL.64 R18, desc[UR4][R26.64] ;  /* 0x000000041a128981 */ /* 0x0002e8000c2e1b00 */
[----:B------:R4:W5:Y:S01]  /*0550*/  @!P0 LDG.E.EL.64 R14, desc[UR4][R22.64] ;  /* 0x00000004160e8981 */ /* 0x000962000c2e1b00 */
[----:B------:R-:W4:Y:S01]  /*0560*/  MUFU.RCP R12, R29 ;  /* 0x0000001d000c7308 */ /* 0x000f220000001000 */
[----:B0-----:R-:W-:Y:S01]  /*0570*/  FMUL R6, R6, R20 ;  /* 0x0000001406067220 */ /* 0x001fe20000400000 */
[----:B-1----:R-:W0:Y:S08]  /*0580*/  LDC.64 R26, c[0x0][0x268] ;  /* 0x00009a00ff1a7b82 */ /* 0x002e300000000a00 */
[----:B----4-:R-:W1:Y:S01]  /*0590*/  LDC.64 R22, c[0x0][0x218] ;  /* 0x00008600ff167b82 */ /* 0x010e620000000a00 */
[C---:B------:R-:W-:Y:S01]  /*05a0*/  FSEL R20, R24.reuse, 1, P2 ;  /* 0x3f80000018147808 */ /* 0x040fe20001000000 */
[----:B------:R-:W-:Y:S01]  /*05b0*/  @P2 FMUL R25, R25, 0.25 ;  /* 0x3e80000019192820 */ /* 0x000fe20000400000 */
[----:B------:R-:W-:-:S03]  /*05c0*/  FSEL R24, R24, 1, P3 ;  /* 0x3f80000018187808 */ /* 0x000fc60001800000 */
[----:B------:R-:W-:Y:S02]  /*05d0*/  @!P5 FMUL R25, R25, 16777216 ;  /* 0x4b8000001919d820 */ /* 0x000fe40000400000 */
[----:B------:R-:W-:Y:S02]  /*05e0*/  @!P6 FMUL R24, R24, 16777216 ;  /* 0x4b8000001818e820 */ /* 0x000fe40000400000 */
[----:B------:R4:W0:Y:S02]  /*05f0*/  MUFU.RCP R10, R25 ;  /* 0x00000019000a7308 */ /* 0x0008240000001000 */
[----:B------:R-:W-:Y:S01]  /*0600*/  FMUL R12, R12, R24 ;  /* 0x000000180c0c7220 */ /* 0x000fe20000400000 */
[----:B----4-:R-:W-:Y:S01]  /*0610*/  CS2R R24, SRZ ;  /* 0x0000000000187805 */ /* 0x010fe2000001ff00 */
[----:B-1----:R-:W-:-:S05]  /*0620*/  IMAD.WIDE R22, R0, 0x4, R22 ;  /* 0x0000000400167825 */ /* 0x002fca00078e0216 */
[----:B------:R-:W2:Y:S01]  /*0630*/  @!P0 LDG.E.64 R24, desc[UR4][R22.64] ;  /* 0x0000000416188981 */ /* 0x000ea2000c1e1b00 */
[----:B0-----:R-:W-:Y:S01]  /*0640*/  IMAD.WIDE R28, R2, 0x4, R26 ;  /* 0x00000004021c7825 */ /* 0x001fe200078e021a */
[----:B------:R-:W-:-:S06]  /*0650*/  CS2R R26, SRZ ;  /* 0x00000000001a7805 */ /* 0x000fcc000001ff00 */
[----:B------:R0:W5:Y:S01]  /*0660*/  @!P0 LDG.E.EL.64 R26, desc[UR4][R28.64] ;  /* 0x000000041c1a8981 */ /* 0x000162000c2e1b00 */
[----:B------:R-:W-:Y:S01]  /*0670*/  @!P5 FMUL R20, R20, 16777216 ;  /* 0x4b8000001414d820 */ /* 0x000fe20000400000 */
[----:B------:R-:W-:Y:S01]  /*0680*/  FADD R9, R7, R9 ;  /* 0x0000000907097221 */ /* 0x000fe20000000000 */
[----:B0-----:R-:W0:Y:S02]  /*0690*/  LDC.64 R28, c[0x0][0x270] ;  /* 0x00009c00ff1c7b82 */ /* 0x001e240000000a00 */
[----:B------:R-:W-:Y:S01]  /*06a0*/  FMUL R10, R10, R20 ;  /* 0x000000140a0a7220 */ /* 0x000fe20000400000 */
[----:B------:R-:W-:-:S04]  /*06b0*/  FADD R11, R9, -R11 ;  /* 0x8000000b090b7221 */ /* 0x000fc80000000000 */
[----:B------:R-:W-:Y:S01]  /*06c0*/  FMUL R6, R6, R11 ;  /* 0x0000000b06067220 */ /* 0x000fe20000400000 */
[----:B------:R1:W-:Y:S03]  /*06d0*/  @!P0 STG.E.64 desc[UR4][R4.64], R8 ;  /* 0x0000000804008986 */ /* 0x0003e6000c101b04 */
[----:B------:R-:W-:Y:S01]  /*06e0*/  FFMA R6, R6, R21, R13 ;  /* 0x0000001506067223 */ /* 0x000fe2000000000d */
[----:B0-----:R-:W-:-:S04]  /*06f0*/  IMAD.WIDE R28, R0, 0x4, R28 ;  /* 0x00000004001c7825 */ /* 0x001fc800078e021c */
[----:B--2---:R-:W-:Y:S01]  /*0700*/  FADD R16, R16, R24 ;  /* 0x0000001810107221 */ /* 0x004fe20000000000 */
[----:B------:R-:W-:-:S03]  /*0710*/  FADD R17, R17, R25 ;  /* 0x0000001911117221 */ /* 0x000fc60000000000 */
[----:B---3--:R-:W-:Y:S01]  /*0720*/  FADD R7, R16, -R18 ;  /* 0x8000001210077221 */ /* 0x008fe20000000000 */
[----:B------:R-:W-:-:S03]  /*0730*/  FADD R19, R17, -R19 ;  /* 0x8000001311137221 */ /* 0x000fc60000000000 */
[----:B------:R-:W-:Y:S01]  /*0740*/  FMUL R7, R10, R7 ;  /* 0x000000070a077220 */ /* 0x000fe20000400000 */
[----:B------:R-:W-:Y:S01]  /*0750*/  FMUL R12, R12, R19 ;  /* 0x000000130c0c7220 */ /* 0x000fe20000400000 */
[----:B------:R1:W-:Y:S02]  /*0760*/  @!P0 STG.E.64 desc[UR4][R22.64], R16 ;  /* 0x0000001016008986 */ /* 0x0003e4000c101b04 */
[----:B-----5:R-:W-:Y:S01]  /*0770*/  FFMA R14, R7, R14, R26 ;  /* 0x0000000e070e7223 */ /* 0x020fe2000000001a */
[----:B------:R-:W-:-:S03]  /*0780*/  FFMA R15, R12, R15, R27 ;  /* 0x0000000f0c0f7223 */ /* 0x000fc6000000001b */
[----:B------:R-:W-:Y:S01]  /*0790*/  FADD R14, R3, R14 ;  /* 0x0000000e030e7221 */ /* 0x000fe20000000000 */
[----:B------:R-:W-:Y:S01]  /*07a0*/  FADD R15, R6, R15 ;  /* 0x0000000f060f7221 */ /* 0x000fe20000000000 */
[----:B------:R-:W-:Y:S06]  /*07b0*/  @P0 EXIT ;  /* 0x000000000000094d */ /* 0x000fec0003800000 */
[----:B------:R-:W-:Y:S01]  /*07c0*/  STG.E.64 desc[UR4][R28.64], R14 ;  /* 0x0000000e1c007986 */ /* 0x000fe2000c101b04 */
[----:B------:R-:W-:Y:S05]  /*07d0*/  EXIT ;  /* 0x000000000000794d */ /* 0x000fea0003800000 */
.L_x_0:
[----:B------:R-:W-:-:S00]  /*07e0*/  BRA `(.L_x_0) ;  /* 0xfffffffc00fc7947 */ /* 0x000fc0000383ffff */
[----:B------:R-:W-:-:S00]  /*07f0*/  NOP ;  /* 0x0000000000007918 */ /* 0x000fc00000000000 */
        /* <DEDUP_REMOVED lines=8> */
.L_x_1:


//--------------------- .nv.global.init           --------------------------
	.section	.nv.global.init,"aw",@progbits
.nv.global.init:
	.type		_$_str,@object
	.size		_$_str,(_$_str_$_2 - _$_str)
_$_str:
        /*0000*/ 	.byte	0x5f, 0x5f, 0x43, 0x55, 0x44, 0x41, 0x5f, 0x46, 0x54, 0x5a, 0x00
	.type		_$_str_$_2,@object
	.size		_$_str_$_2,(.L_1 - _$_str_$_2)
_$_str_$_2:
        /*000b*/ 	.byte	0x5f, 0x5f, 0x43, 0x55, 0x44, 0x41, 0x5f, 0x50, 0x52, 0x45, 0x43, 0x5f, 0x53, 0x51, 0x52, 0x54
        /*001b*/ 	.byte	0x00
.L_1:


//--------------------- .nv.constant0.triton_poi_fused__native_batch_norm_legit_no_training_add_convolution_90 --------------------------
	.section	.nv.constant0.triton_poi_fused__native_batch_norm_legit_no_training_add_convolution_90,"a",@progbits
	.sectionflags	@""
	.align	4
.nv.constant0.triton_poi_fused__native_batch_norm_legit_no_training_add_convolution_90:
	.zero		636
